//
// Generated by NVIDIA NVVM Compiler
//
// Compiler Build ID: CL-36424714
// Cuda compilation tools, release 13.0, V13.0.88
// Based on NVVM 20.0.0
//

.version 9.0
.target sm_100
.address_size 64

	// .globl	_Z13prewittKernelPKhPhii

.visible .entry _Z13prewittKernelPKhPhii(
	.param .u64 .ptr .align 1 _Z13prewittKernelPKhPhii_param_0,
	.param .u64 .ptr .align 1 _Z13prewittKernelPKhPhii_param_1,
	.param .u32 _Z13prewittKernelPKhPhii_param_2,
	.param .u32 _Z13prewittKernelPKhPhii_param_3
)
{
	.reg .pred 	%p<8>;
	.reg .b32 	%r<46>;
	.reg .b32 	%f<5>;
	.reg .b64 	%rd<21>;

	ld.param.u64 	%rd1, [_Z13prewittKernelPKhPhii_param_0];
	ld.param.u64 	%rd2, [_Z13prewittKernelPKhPhii_param_1];
	ld.param.u32 	%r4, [_Z13prewittKernelPKhPhii_param_2];
	ld.param.u32 	%r5, [_Z13prewittKernelPKhPhii_param_3];
	mov.u32 	%r7, %ctaid.x;
	mov.u32 	%r8, %ntid.x;
	mov.u32 	%r9, %tid.x;
	mad.lo.s32 	%r10, %r7, %r8, %r9;
	mov.u32 	%r11, %ctaid.y;
	mov.u32 	%r12, %ntid.y;
	mov.u32 	%r13, %tid.y;
	mad.lo.s32 	%r14, %r11, %r12, %r13;
	setp.lt.s32 	%p1, %r10, 1;
	setp.eq.s32 	%p2, %r14, 0;
	or.pred  	%p3, %p1, %p2;
	add.s32 	%r15, %r4, -1;
	setp.ge.s32 	%p4, %r10, %r15;
	or.pred  	%p5, %p3, %p4;
	add.s32 	%r16, %r5, -1;
	setp.ge.s32 	%p6, %r14, %r16;
	or.pred  	%p7, %p5, %p6;
	@%p7 bra 	$L__BB0_2;
	cvta.to.global.u64 	%rd3, %rd1;
	cvta.to.global.u64 	%rd4, %rd2;
	add.s32 	%r17, %r14, -1;
	mul.lo.s32 	%r18, %r4, %r17;
	cvt.s64.s32 	%rd5, %r18;
	cvt.u64.u32 	%rd6, %r10;
	add.s64 	%rd7, %rd5, %rd6;
	add.s64 	%rd8, %rd3, %rd7;
	ld.global.u8 	%r19, [%rd8+-1];
	mul.lo.s32 	%r20, %r4, %r14;
	cvt.s64.s32 	%rd9, %r20;
	add.s64 	%rd10, %rd9, %rd6;
	add.s64 	%rd11, %rd3, %rd10;
	ld.global.u8 	%r21, [%rd11+-1];
	add.s32 	%r22, %r20, %r4;
	cvt.s64.s32 	%rd12, %r22;
	add.s64 	%rd13, %rd12, %rd6;
	add.s64 	%rd14, %rd3, %rd13;
	ld.global.u8 	%r23, [%rd14+-1];
	ld.global.u8 	%r24, [%rd8+1];
	add.s32 	%r25, %r21, %r19;
	add.s32 	%r26, %r25, %r23;
	sub.s32 	%r27, %r24, %r26;
	ld.global.u8 	%r28, [%rd11+1];
	add.s32 	%r29, %r27, %r28;
	ld.global.u8 	%r30, [%rd14+1];
	add.s32 	%r31, %r29, %r30;
	add.s32 	%r32, %r18, %r10;
	cvt.s64.s32 	%rd15, %r32;
	add.s64 	%rd16, %rd3, %rd15;
	ld.global.u8 	%r33, [%rd16];
	add.s32 	%r34, %r33, %r19;
	add.s32 	%r35, %r34, %r24;
	sub.s32 	%r36, %r23, %r35;
	add.s32 	%r37, %r22, %r10;
	cvt.s64.s32 	%rd17, %r37;
	add.s64 	%rd18, %rd3, %rd17;
	ld.global.u8 	%r38, [%rd18];
	add.s32 	%r39, %r36, %r38;
	add.s32 	%r40, %r39, %r30;
	mul.lo.s32 	%r41, %r31, %r31;
	mad.lo.s32 	%r42, %r40, %r40, %r41;
	cvt.rn.f32.u32 	%f1, %r42;
	sqrt.rn.f32 	%f2, %f1;
	cvt.rzi.s32.f32 	%r43, %f2;
	cvt.rn.f32.s32 	%f3, %r43;
	min.f32 	%f4, %f3, 0f437F0000;
	cvt.rzi.s32.f32 	%r44, %f4;
	add.s32 	%r45, %r32, %r4;
	cvt.s64.s32 	%rd19, %r45;
	add.s64 	%rd20, %rd4, %rd19;
	st.global.u8 	[%rd20], %r44;
$L__BB0_2:
	ret;

}


// ===== COMPILED SASS (sm_100) =====

	.target	sm_100

	.elftype	@"ET_EXEC"


//--------------------- .note.nv.tkinfo           --------------------------
	.section	.note.nv.tkinfo,"",@"SHT_NOTE"
	.sectionflags	@"SHF_NOTE_NV_TKINFO"
	.tkinfo
        /*0018*/ 	.word	0x00000002
        /*0030*/ 	.string	""
        /*0030*/ 	.string	"ptxas"
        /*0030*/ 	.string	"Cuda compilation tools, release 13.0, V13.0.88"
        /*0030*/ 	.string	"Build cuda_13.0.r13.0/compiler.36424714_0"
        /*0030*/ 	.string	"-arch sm_100 -m 64 "



//--------------------- .note.nv.cuinfo           --------------------------
	.section	.note.nv.cuinfo,"",@"SHT_NOTE"
	.sectionflags	@"SHF_NOTE_NV_CUINFO"
        /*0018*/ 	.short	0x0002
        /*001a*/ 	.short	0x0064
        /*001c*/ 	.short	0x0082
	.zero		2


//--------------------- .nv.info                  --------------------------
	.section	.nv.info,"",@"SHT_CUDA_INFO"
	.align	4


	//----- nvinfo : EIATTR_REGCOUNT
	.align		4
        /*0000*/ 	.byte	0x04, 0x2f
        /*0002*/ 	.short	(.L_1 - .L_0)
	.align		4
.L_0:
        /*0004*/ 	.word	index@(_Z13prewittKernelPKhPhii)
        /*0008*/ 	.word	0x00000016


	//----- nvinfo : EIATTR_FRAME_SIZE
	.align		4
.L_1:
        /*000c*/ 	.byte	0x04, 0x11
        /*000e*/ 	.short	(.L_3 - .L_2)
	.align		4
.L_2:
        /*0010*/ 	.word	index@($__internal_0_$__cuda_sm20_sqrt_rn_f32_slowpath)
        /*0014*/ 	.word	0x00000000


	//----- nvinfo : EIATTR_FRAME_SIZE
	.align		4
.L_3:
        /*0018*/ 	.byte	0x04, 0x11
        /*001a*/ 	.short	(.L_5 - .L_4)
	.align		4
.L_4:
        /*001c*/ 	.word	index@(_Z13prewittKernelPKhPhii)
        /*0020*/ 	.word	0x00000000


	//----- nvinfo : EIATTR_MIN_STACK_SIZE
	.align		4
.L_5:
        /*0024*/ 	.byte	0x04, 0x12
        /*0026*/ 	.short	(.L_7 - .L_6)
	.align		4
.L_6:
        /*0028*/ 	.word	index@(_Z13prewittKernelPKhPhii)
        /*002c*/ 	.word	0x00000000
.L_7:


//--------------------- .nv.compat                --------------------------
	.section	.nv.compat,"",@"SHT_CUDA_COMPAT_INFO"
	.align	4
        /*0000*/ 	.byte	0x02, 0x09, 0x00, 0x00, 0x02, 0x02, 0x01, 0x00, 0x02, 0x05, 0x05, 0x00, 0x03, 0x07, 0x01, 0x01
        /*0010*/ 	.byte	0x02, 0x03, 0x00, 0x00, 0x02, 0x06, 0x01, 0x00, 0x04, 0x0b, 0x08, 0x00, 0x01, 0x00, 0x00, 0x00
        /*0020*/ 	.byte	0x00, 0x00, 0x00, 0x00


//--------------------- .nv.info._Z13prewittKernelPKhPhii --------------------------
	.section	.nv.info._Z13prewittKernelPKhPhii,"",@"SHT_CUDA_INFO"
	.sectionflags	@""
	.align	4


	//----- nvinfo : EIATTR_CUDA_API_VERSION
	.align		4
        /*0000*/ 	.byte	0x04, 0x37
        /*0002*/ 	.short	(.L_9 - .L_8)
.L_8:
        /*0004*/ 	.word	0x00000082


	//----- nvinfo : EIATTR_KPARAM_INFO
	.align		4
.L_9:
        /*0008*/ 	.byte	0x04, 0x17
        /*000a*/ 	.short	(.L_11 - .L_10)
.L_10:
        /*000c*/ 	.word	0x00000000
        /*0010*/ 	.short	0x0003
        /*0012*/ 	.short	0x0014
        /*0014*/ 	.byte	0x00, 0xf0, 0x11, 0x00


	//----- nvinfo : EIATTR_KPARAM_INFO
	.align		4
.L_11:
        /*0018*/ 	.byte	0x04, 0x17
        /*001a*/ 	.short	(.L_13 - .L_12)
.L_12:
        /*001c*/ 	.word	0x00000000
        /*0020*/ 	.short	0x0002
        /*0022*/ 	.short	0x0010
        /*0024*/ 	.byte	0x00, 0xf0, 0x11, 0x00


	//----- nvinfo : EIATTR_KPARAM_INFO
	.align		4
.L_13:
        /*0028*/ 	.byte	0x04, 0x17
        /*002a*/ 	.short	(.L_15 - .L_14)
.L_14:
        /*002c*/ 	.word	0x00000000
        /*0030*/ 	.short	0x0001
        /*0032*/ 	.short	0x0008
        /*0034*/ 	.byte	0x00, 0xf5, 0x21, 0x00


	//----- nvinfo : EIATTR_KPARAM_INFO
	.align		4
.L_15:
        /*0038*/ 	.byte	0x04, 0x17
        /*003a*/ 	.short	(.L_17 - .L_16)
.L_16:
        /*003c*/ 	.word	0x00000000
        /*0040*/ 	.short	0x0000
        /*0042*/ 	.short	0x0000
        /*0044*/ 	.byte	0x00, 0xf5, 0x21, 0x00


	//----- nvinfo : EIATTR_SPARSE_MMA_MASK
	.align		4
.L_17:
        /*0048*/ 	.byte	0x03, 0x50
        /*004a*/ 	.short	0x0000


	//----- nvinfo : EIATTR_MAXREG_COUNT
	.align		4
        /*004c*/ 	.byte	0x03, 0x1b
        /*004e*/ 	.short	0x00ff


	//----- nvinfo : EIATTR_MERCURY_ISA_VERSION
	.align		4
        /*0050*/ 	.byte	0x03, 0x5f
        /*0052*/ 	.short	0x0101


	//----- nvinfo : EIATTR_VRC_CTA_INIT_COUNT
	.align		4
        /*0054*/ 	.byte	0x02, 0x4a
	.zero		1
	.zero		1


	//----- nvinfo : EIATTR_EXIT_INSTR_OFFSETS
	.align		4
        /*0058*/ 	.byte	0x04, 0x1c
        /*005a*/ 	.short	(.L_19 - .L_18)


	//   ....[0]....
.L_18:
        /*005c*/ 	.word	0x00000100


	//   ....[1]....
        /*0060*/ 	.word	0x000004e0


	//----- nvinfo : EIATTR_CRS_STACK_SIZE
	.align		4
.L_19:
        /*0064*/ 	.byte	0x04, 0x1e
        /*0066*/ 	.short	(.L_21 - .L_20)
.L_20:
        /*0068*/ 	.word	0x00000000


	//----- nvinfo : EIATTR_CBANK_PARAM_SIZE
	.align		4
.L_21:
        /*006c*/ 	.byte	0x03, 0x19
        /*006e*/ 	.short	0x0018


	//----- nvinfo : EIATTR_PARAM_CBANK
	.align		4
        /*0070*/ 	.byte	0x04, 0x0a
        /*0072*/ 	.short	(.L_23 - .L_22)
	.align		4
.L_22:
        /*0074*/ 	.word	index@(.nv.constant0._Z13prewittKernelPKhPhii)
        /*0078*/ 	.short	0x0380
        /*007a*/ 	.short	0x0018


	//----- nvinfo : EIATTR_SW_WAR
	.align		4
.L_23:
        /*007c*/ 	.byte	0x04, 0x36
        /*007e*/ 	.short	(.L_25 - .L_24)
.L_24:
        /*0080*/ 	.word	0x00000008
.L_25:


//--------------------- .nv.callgraph             --------------------------
	.section	.nv.callgraph,"",@"SHT_CUDA_CALLGRAPH"
	.align	4
	.sectionentsize	8
	.align		4
        /*0000*/ 	.word	0x00000000
	.align		4
        /*0004*/ 	.word	0xffffffff
	.align		4
        /*0008*/ 	.word	0x00000000
	.align		4
        /*000c*/ 	.word	0xfffffffe
	.align		4
        /*0010*/ 	.word	0x00000000
	.align		4
        /*0014*/ 	.word	0xfffffffd
	.align		4
        /*0018*/ 	.word	0x00000000
	.align		4
        /*001c*/ 	.word	0xfffffffc


//--------------------- .text._Z13prewittKernelPKhPhii --------------------------
	.section	.text._Z13prewittKernelPKhPhii,"ax",@progbits
	.align	128
        .global         _Z13prewittKernelPKhPhii
        .type           _Z13prewittKernelPKhPhii,@function
        .size           _Z13prewittKernelPKhPhii,(.L_x_5 - _Z13prewittKernelPKhPhii)
        .other          _Z13prewittKernelPKhPhii,@"STO_CUDA_ENTRY STV_DEFAULT"
_Z13prewittKernelPKhPhii:
.text._Z13prewittKernelPKhPhii:
[----:B------:R-:W-:Y:S01]  /*0000*/  LDC R1, c[0x0][0x37c] ;  /* 0x0000df00ff017b82 */ /* 0x000fe20000000800 */
[----:B------:R-:W0:Y:S07]  /*0010*/  S2R R5, SR_TID.Y ;  /* 0x0000000000057919 */ /* 0x000e2e0000002200 */
[----:B------:R-:W1:Y:S01]  /*0020*/  LDC R0, c[0x0][0x360] ;  /* 0x0000d800ff007b82 */ /* 0x000e620000000800 */
[----:B------:R-:W2:Y:S01]  /*0030*/  LDCU.64 UR6, c[0x0][0x390] ;  /* 0x00007200ff0677ac */ /* 0x000ea20008000a00 */
[----:B------:R-:W1:Y:S06]  /*0040*/  S2R R3, SR_TID.X ;  /* 0x0000000000037919 */ /* 0x000e6c0000002100 */
[----:B------:R-:W0:Y:S08]  /*0050*/  S2UR UR5, SR_CTAID.Y ;  /* 0x00000000000579c3 */ /* 0x000e300000002600 */
[----:B------:R-:W0:Y:S08]  /*0060*/  LDC R2, c[0x0][0x364] ;  /* 0x0000d900ff027b82 */ /* 0x000e300000000800 */
[----:B------:R-:W1:Y:S01]  /*0070*/  S2UR UR4, SR_CTAID.X ;  /* 0x00000000000479c3 */ /* 0x000e620000002500 */
[----:B0-----:R-:W-:Y:S01]  /*0080*/  IMAD R2, R2, UR5, R5 ;  /* 0x0000000502027c24 */ /* 0x001fe2000f8e0205 */
[----:B--2---:R-:W-:-:S04]  /*0090*/  UIADD3 UR5, UPT, UPT, UR6, -0x1, URZ ;  /* 0xffffffff06057890 */ /* 0x004fc8000fffe0ff */
[----:B------:R-:W-:Y:S01]  /*00a0*/  ISETP.NE.AND P0, PT, R2, RZ, PT ;  /* 0x000000ff0200720c */ /* 0x000fe20003f05270 */
[----:B-1----:R-:W-:Y:S01]  /*00b0*/  IMAD R0, R0, UR4, R3 ;  /* 0x0000000400007c24 */ /* 0x002fe2000f8e0203 */
[----:B------:R-:W-:-:S04]  /*00c0*/  UIADD3 UR4, UPT, UPT, UR7, -0x1, URZ ;  /* 0xffffffff07047890 */ /* 0x000fc8000fffe0ff */
[----:B------:R-:W-:-:S04]  /*00d0*/  ISETP.LT.OR P0, PT, R0, 0x1, !P0 ;  /* 0x000000010000780c */ /* 0x000fc80004701670 */
[----:B------:R-:W-:-:S04]  /*00e0*/  ISETP.GE.OR P0, PT, R0, UR5, P0 ;  /* 0x0000000500007c0c */ /* 0x000fc80008706670 */
[----:B------:R-:W-:-:S13]  /*00f0*/  ISETP.GE.OR P0, PT, R2, UR4, P0 ;  /* 0x0000000402007c0c */ /* 0x000fda0008706670 */
[----:B------:R-:W-:Y:S05]  /*0100*/  @P0 EXIT ;  /* 0x000000000000094d */ /* 0x000fea0003800000 */
[----:B------:R-:W0:Y:S01]  /*0110*/  LDCU.64 UR8, c[0x0][0x380] ;  /* 0x00007000ff0877ac */ /* 0x000e220008000a00 */
[C---:B------:R-:W-:Y:S02]  /*0120*/  VIADD R3, R2.reuse, 0xffffffff ;  /* 0xffffffff02037836 */ /* 0x040fe40000000000 */
[----:B------:R-:W-:Y:S01]  /*0130*/  IMAD R5, R2, UR6, RZ ;  /* 0x0000000602057c24 */ /* 0x000fe2000f8e02ff */
[----:B------:R-:W1:Y:S01]  /*0140*/  LDCU.64 UR4, c[0x0][0x358] ;  /* 0x00006b00ff0477ac */ /* 0x000e620008000a00 */
[----:B------:R-:W-:Y:S02]  /*0150*/  IMAD R3, R3, UR6, RZ ;  /* 0x0000000603037c24 */ /* 0x000fe4000f8e02ff */
[C---:B------:R-:W-:Y:S01]  /*0160*/  VIADD R7, R5.reuse, UR6 ;  /* 0x0000000605077c36 */ /* 0x040fe20008000000 */
[----:B------:R-:W-:Y:S01]  /*0170*/  SHF.R.S32.HI R10, RZ, 0x1f, R5 ;  /* 0x0000001fff0a7819 */ /* 0x000fe20000011405 */
[C---:B------:R-:W-:Y:S02]  /*0180*/  IMAD.IADD R6, R0.reuse, 0x1, R3 ;  /* 0x0000000100067824 */ /* 0x040fe400078e0203 */
[----:B------:R-:W-:Y:S01]  /*0190*/  IMAD.IADD R13, R0, 0x1, R7 ;  /* 0x00000001000d7824 */ /* 0x000fe200078e0207 */
[----:B0-----:R-:W-:-:S02]  /*01a0*/  IADD3 R4, P2, P3, R5, UR8, R0 ;  /* 0x0000000805047c10 */ /* 0x001fc4000fb5e000 */
[----:B------:R-:W-:Y:S02]  /*01b0*/  SHF.R.S32.HI R5, RZ, 0x1f, R3 ;  /* 0x0000001fff057819 */ /* 0x000fe40000011403 */
[--C-:B------:R-:W-:Y:S02]  /*01c0*/  IADD3 R8, P0, P1, R3, UR8, R0.reuse ;  /* 0x0000000803087c10 */ /* 0x100fe4000f91e000 */
[----:B------:R-:W-:Y:S02]  /*01d0*/  SHF.R.S32.HI R3, RZ, 0x1f, R7 ;  /* 0x0000001fff037819 */ /* 0x000fe40000011407 */
[----:B------:R-:W-:Y:S02]  /*01e0*/  IADD3 R2, P4, P5, R7, UR8, R0 ;  /* 0x0000000807027c10 */ /* 0x000fe4000fd9e000 */
[----:B------:R-:W-:Y:S02]  /*01f0*/  IADD3.X R9, PT, PT, R5, UR9, RZ, P0, P1 ;  /* 0x0000000905097c10 */ /* 0x000fe400087e24ff */
[----:B------:R-:W-:-:S02]  /*0200*/  IADD3.X R5, PT, PT, R10, UR9, RZ, P2, P3 ;  /* 0x000000090a057c10 */ /* 0x000fc400097e64ff */
[----:B------:R-:W-:Y:S01]  /*0210*/  IADD3.X R3, PT, PT, R3, UR9, RZ, P4, P5 ;  /* 0x0000000903037c10 */ /* 0x000fe2000a7ea4ff */
[----:B-1----:R-:W2:Y:S01]  /*0220*/  LDG.E.U8 R0, desc[UR4][R8.64+-0x1] ;  /* 0xffffff0408007981 */ /* 0x002ea2000c1e1100 */
[C---:B------:R-:W-:Y:S02]  /*0230*/  IADD3 R10, P0, PT, R6.reuse, UR8, RZ ;  /* 0x00000008060a7c10 */ /* 0x040fe4000ff1e0ff */
[----:B------:R-:W-:Y:S01]  /*0240*/  IADD3 R12, P1, PT, R13, UR8, RZ ;  /* 0x000000080d0c7c10 */ /* 0x000fe2000ff3e0ff */
[----:B------:R-:W2:Y:S01]  /*0250*/  LDG.E.U8 R7, desc[UR4][R4.64+-0x1] ;  /* 0xffffff0404077981 */ /* 0x000ea2000c1e1100 */
[----:B------:R-:W-:-:S03]  /*0260*/  LEA.HI.X.SX32 R11, R6, UR9, 0x1, P0 ;  /* 0x00000009060b7c11 */ /* 0x000fc600080f0eff */
[----:B------:R-:W2:Y:S01]  /*0270*/  LDG.E.U8 R14, desc[UR4][R2.64+-0x1] ;  /* 0xffffff04020e7981 */ /* 0x000ea2000c1e1100 */
[----:B------:R-:W-:-:S03]  /*0280*/  LEA.HI.X.SX32 R13, R13, UR9, 0x1, P1 ;  /* 0x000000090d0d7c11 */ /* 0x000fc600088f0eff */
[----:B------:R-:W3:Y:S04]  /*0290*/  LDG.E.U8 R15, desc[UR4][R8.64+0x1] ;  /* 0x00000104080f7981 */ /* 0x000ee8000c1e1100 */
[----:B------:R-:W3:Y:S04]  /*02a0*/  LDG.E.U8 R10, desc[UR4][R10.64] ;  /* 0x000000040a0a7981 */ /* 0x000ee8000c1e1100 */
[----:B------:R-:W4:Y:S04]  /*02b0*/  LDG.E.U8 R17, desc[UR4][R4.64+0x1] ;  /* 0x0000010404117981 */ /* 0x000f28000c1e1100 */
[----:B------:R-:W5:Y:S04]  /*02c0*/  LDG.E.U8 R12, desc[UR4][R12.64] ;  /* 0x000000040c0c7981 */ /* 0x000f68000c1e1100 */
[----:B------:R-:W5:Y:S01]  /*02d0*/  LDG.E.U8 R19, desc[UR4][R2.64+0x1] ;  /* 0x0000010402137981 */ /* 0x000f62000c1e1100 */
[----:B------:R-:W-:Y:S01]  /*02e0*/  BSSY.RECONVERGENT B0, `(.L_x_0) ;  /* 0x0000015000007945 */ /* 0x000fe20003800200 */
[----:B--2---:R-:W-:-:S02]  /*02f0*/  IADD3 R16, PT, PT, R14, R7, R0 ;  /* 0x000000070e107210 */ /* 0x004fc40007ffe000 */
[----:B---3--:R-:W-:Y:S02]  /*0300*/  IADD3 R7, PT, PT, R15, R10, R0 ;  /* 0x0000000a0f077210 */ /* 0x008fe40007ffe000 */
[----:B----4-:R-:W-:Y:S02]  /*0310*/  IADD3 R16, PT, PT, R17, R15, -R16 ;  /* 0x0000000f11107210 */ /* 0x010fe40007ffe810 */
[----:B-----5:R-:W-:-:S03]  /*0320*/  IADD3 R14, PT, PT, R12, R14, -R7 ;  /* 0x0000000e0c0e7210 */ /* 0x020fc60007ffe807 */
[----:B------:R-:W-:Y:S02]  /*0330*/  IMAD.IADD R16, R16, 0x1, R19 ;  /* 0x0000000110107824 */ /* 0x000fe400078e0213 */
[----:B------:R-:W-:Y:S02]  /*0340*/  IMAD.IADD R14, R19, 0x1, R14 ;  /* 0x00000001130e7824 */ /* 0x000fe400078e020e */
[----:B------:R-:W-:-:S04]  /*0350*/  IMAD R7, R16, R16, RZ ;  /* 0x0000001010077224 */ /* 0x000fc800078e02ff */
[----:B------:R-:W-:-:S05]  /*0360*/  IMAD R7, R14, R14, R7 ;  /* 0x0000000e0e077224 */ /* 0x000fca00078e0207 */
[----:B------:R-:W-:-:S05]  /*0370*/  I2FP.F32.U32 R0, R7 ;  /* 0x0000000700007245 */ /* 0x000fca0000201000 */
[----:B------:R-:W-:Y:S01]  /*0380*/  VIADD R4, R0, 0xf3000000 ;  /* 0xf300000000047836 */ /* 0x000fe20000000000 */
[----:B------:R0:W1:Y:S04]  /*0390*/  MUFU.RSQ R3, R0 ;  /* 0x0000000000037308 */ /* 0x0000680000001400 */
[----:B------:R-:W-:-:S13]  /*03a0*/  ISETP.GT.U32.AND P0, PT, R4, 0x727fffff, PT ;  /* 0x727fffff0400780c */ /* 0x000fda0003f04070 */
[----:B01----:R-:W-:Y:S05]  /*03b0*/  @!P0 BRA `(.L_x_1) ;  /* 0x00000000000c8947 */ /* 0x003fea0003800000 */
[----:B------:R-:W-:-:S07]  /*03c0*/  MOV R8, 0x3e0 ;  /* 0x000003e000087802 */ /* 0x000fce0000000f00 */
[----:B------:R-:W-:Y:S05]  /*03d0*/  CALL.REL.NOINC `($__internal_0_$__cuda_sm20_sqrt_rn_f32_slowpath) ;  /* 0x0000000000447944 */ /* 0x000fea0003c00000 */
[----:B------:R-:W-:Y:S05]  /*03e0*/  BRA `(.L_x_2) ;  /* 0x0000000000107947 */ /* 0x000fea0003800000 */
.L_x_1:
[----:B------:R-:W-:Y:S01]  /*03f0*/  FMUL.FTZ R5, R0, R3 ;  /* 0x0000000300057220 */ /* 0x000fe20000410000 */
[----:B------:R-:W-:-:S03]  /*0400*/  FMUL.FTZ R3, R3, 0.5 ;  /* 0x3f00000003037820 */ /* 0x000fc60000410000 */
[----:B------:R-:W-:-:S04]  /*0410*/  FFMA R0, -R5, R5, R0 ;  /* 0x0000000505007223 */ /* 0x000fc80000000100 */
[----:B------:R-:W-:-:S07]  /*0420*/  FFMA R0, R0, R3, R5 ;  /* 0x0000000300007223 */ /* 0x000fce0000000005 */
.L_x_2:
[----:B------:R-:W-:Y:S05]  /*0430*/  BSYNC.RECONVERGENT B0 ;  /* 0x0000000000007941 */ /* 0x000fea0003800200 */
.L_x_0:
[----:B------:R-:W0:Y:S01]  /*0440*/  F2I.TRUNC.NTZ R0, R0 ;  /* 0x0000000000007305 */ /* 0x000e22000020f100 */
[----:B------:R-:W1:Y:S01]  /*0450*/  LDCU UR8, c[0x0][0x390] ;  /* 0x00007200ff0877ac */ /* 0x000e620008000800 */
[----:B------:R-:W2:Y:S01]  /*0460*/  LDCU.64 UR6, c[0x0][0x388] ;  /* 0x00007100ff0677ac */ /* 0x000ea20008000a00 */
[----:B0-----:R-:W-:-:S04]  /*0470*/  I2FP.F32.S32 R2, R0 ;  /* 0x0000000000027245 */ /* 0x001fc80000201400 */
[----:B------:R-:W-:Y:S01]  /*0480*/  FMNMX R4, R2, 255, PT ;  /* 0x437f000002047809 */ /* 0x000fe20003800000 */
[----:B-1----:R-:W-:-:S03]  /*0490*/  VIADD R6, R6, UR8 ;  /* 0x0000000806067c36 */ /* 0x002fc60008000000 */
[----:B------:R-:W0:Y:S02]  /*04a0*/  F2I.TRUNC.NTZ R5, R4 ;  /* 0x0000000400057305 */ /* 0x000e24000020f100 */
[----:B--2---:R-:W-:-:S04]  /*04b0*/  IADD3 R2, P0, PT, R6, UR6, RZ ;  /* 0x0000000606027c10 */ /* 0x004fc8000ff1e0ff */
[----:B------:R-:W-:-:S05]  /*04c0*/  LEA.HI.X.SX32 R3, R6, UR7, 0x1, P0 ;  /* 0x0000000706037c11 */ /* 0x000fca00080f0eff */
[----:B0-----:R-:W-:Y:S01]  /*04d0*/  STG.E.U8 desc[UR4][R2.64], R5 ;  /* 0x0000000502007986 */ /* 0x001fe2000c101104 */
[----:B------:R-:W-:Y:S05]  /*04e0*/  EXIT ;  /* 0x000000000000794d */ /* 0x000fea0003800000 */
        .weak           $__internal_0_$__cuda_sm20_sqrt_rn_f32_slowpath
        .type           $__internal_0_$__cuda_sm20_sqrt_rn_f32_slowpath,@function
        .size           $__internal_0_$__cuda_sm20_sqrt_rn_f32_slowpath,(.L_x_5 - $__internal_0_$__cuda_sm20_sqrt_rn_f32_slowpath)
$__internal_0_$__cuda_sm20_sqrt_rn_f32_slowpath:
[----:B------:R-:W-:-:S13]  /*04f0*/  LOP3.LUT P0, RZ, R0, 0x7fffffff, RZ, 0xc0, !PT ;  /* 0x7fffffff00ff7812 */ /* 0x000fda000780c0ff */
[----:B------:R-:W-:Y:S01]  /*0500*/  @!P0 IMAD.MOV.U32 R2, RZ, RZ, R0 ;  /* 0x000000ffff028224 */ /* 0x000fe200078e0000 */
[----:B------:R-:W-:Y:S06]  /*0510*/  @!P0 BRA `(.L_x_3) ;  /* 0x0000000000408947 */ /* 0x000fec0003800000 */
[----:B------:R-:W-:-:S13]  /*0520*/  FSETP.GEU.FTZ.AND P0, PT, R0, RZ, PT ;  /* 0x000000ff0000720b */ /* 0x000fda0003f1e000 */
[----:B------:R-:W-:Y:S01]  /*0530*/  @!P0 IMAD.MOV.U32 R2, RZ, RZ, 0x7fffffff ;  /* 0x7fffffffff028424 */ /* 0x000fe200078e00ff */
[----:B------:R-:W-:Y:S06]  /*0540*/  @!P0 BRA `(.L_x_3) ;  /* 0x0000000000348947 */ /* 0x000fec0003800000 */
[----:B------:R-:W-:-:S13]  /*0550*/  FSETP.GTU.FTZ.AND P0, PT, |R0|, +INF , PT ;  /* 0x7f8000000000780b */ /* 0x000fda0003f1c200 */
[----:B------:R-:W-:Y:S01]  /*0560*/  @P0 FADD.FTZ R2, R0, 1 ;  /* 0x3f80000000020421 */ /* 0x000fe20000010000 */
[----:B------:R-:W-:Y:S06]  /*0570*/  @P0 BRA `(.L_x_3) ;  /* 0x0000000000280947 */ /* 0x000fec0003800000 */
[----:B------:R-:W-:-:S13]  /*0580*/  FSETP.NEU.FTZ.AND P0, PT, |R0|, +INF , PT ;  /* 0x7f8000000000780b */ /* 0x000fda0003f1d200 */
[----:B------:R-:W-:-:S04]  /*0590*/  @P0 FFMA R3, R0, 1.84467440737095516160e+19, RZ ;  /* 0x5f80000000030823 */ /* 0x000fc800000000ff */
[----:B------:R-:W0:Y:S02]  /*05a0*/  @P0 MUFU.RSQ R2, R3 ;  /* 0x0000000300020308 */ /* 0x000e240000001400 */
[----:B0-----:R-:W-:Y:S01]  /*05b0*/  @P0 FMUL.FTZ R4, R3, R2 ;  /* 0x0000000203040220 */ /* 0x001fe20000410000 */
[----:B------:R-:W-:Y:S01]  /*05c0*/  @P0 FMUL.FTZ R7, R2, 0.5 ;  /* 0x3f00000002070820 */ /* 0x000fe20000410000 */
[----:B------:R-:W-:Y:S02]  /*05d0*/  @!P0 IMAD.MOV.U32 R2, RZ, RZ, R0 ;  /* 0x000000ffff028224 */ /* 0x000fe400078e0000 */
[----:B------:R-:W-:-:S04]  /*05e0*/  @P0 FADD.FTZ R5, -R4, -RZ ;  /* 0x800000ff04050221 */ /* 0x000fc80000010100 */
[----:B------:R-:W-:-:S04]  /*05f0*/  @P0 FFMA R5, R4, R5, R3 ;  /* 0x0000000504050223 */ /* 0x000fc80000000003 */
[----:B------:R-:W-:-:S04]  /*0600*/  @P0 FFMA R5, R5, R7, R4 ;  /* 0x0000000705050223 */ /* 0x000fc80000000004 */
[----:B------:R-:W-:-:S07]  /*0610*/  @P0 FMUL.FTZ R2, R5, 2.3283064365386962891e-10 ;  /* 0x2f80000005020820 */ /* 0x000fce0000410000 */
.L_x_3:
[----:B------:R-:W-:Y:S02]  /*0620*/  IMAD.MOV.U32 R0, RZ, RZ, R2 ;  /* 0x000000ffff007224 */ /* 0x000fe400078e0002 */
[----:B------:R-:W-:Y:S02]  /*0630*/  IMAD.MOV.U32 R2, RZ, RZ, R8 ;  /* 0x000000ffff027224 */ /* 0x000fe400078e0008 */
[----:B------:R-:W-:-:S04]  /*0640*/  IMAD.MOV.U32 R3, RZ, RZ, 0x0 ;  /* 0x00000000ff037424 */ /* 0x000fc800078e00ff */
[----:B------:R-:W-:Y:S05]  /*0650*/  RET.REL.NODEC R2 `(_Z13prewittKernelPKhPhii) ;  /* 0xfffffff802687950 */ /* 0x000fea0003c3ffff */
.L_x_4:
[----:B------:R-:W-:-:S00]  /*0660*/  BRA `(.L_x_4) ;  /* 0xfffffffc00fc7947 */ /* 0x000fc0000383ffff */
[----:B------:R-:W-:-:S00]  /*0670*/  NOP ;  /* 0x0000000000007918 */ /* 0x000fc00000000000 */
        /* <DEDUP_REMOVED lines=8> */
.L_x_5:


//--------------------- .nv.shared.reserved.0     --------------------------
	.section	.nv.shared.reserved.0,"aw",@nobits
	.weak		__nv_reservedSMEM_offset_0_alias
	.size		__nv_reservedSMEM_offset_0_alias, 0, 64
	.other		__nv_reservedSMEM_offset_0_alias,@"STO_CUDA_RESERVED_SHARED STV_DEFAULT"
__nv_reservedSMEM_offset_0_alias:
	.zero		0
	.zero		64


//--------------------- .nv.constant0._Z13prewittKernelPKhPhii --------------------------
	.section	.nv.constant0._Z13prewittKernelPKhPhii,"a",@progbits
	.sectionflags	@""
	.align	4
.nv.constant0._Z13prewittKernelPKhPhii:
	.zero		920


//--------------------- SYMBOLS --------------------------

	.type		.nv.reservedSmem.offset0,@object
	.size		.nv.reservedSmem.offset0,0x4
